	.headerflags	@"EF_CUDA_TEXMODE_UNIFIED EF_CUDA_64BIT_ADDRESS EF_CUDA_ACCELERATORS EF_CUDA_SM90 EF_CUDA_VIRTUAL_SM(EF_CUDA_SM90)"
	.elftype	@"ET_EXEC"


//--------------------- .nv.info                  --------------------------
	.section	.nv.info,"",@"SHT_CUDA_INFO"
	.align	4


	//----- nvinfo : EIATTR_REGCOUNT
	.align		4
        /*0000*/ 	.byte	0x04, 0x2f
        /*0002*/ 	.short	(.L_4 - .L_3)
	.align		4
.L_3:
        /*0004*/ 	.word	index@(triton_poi_fused_add_mse_loss_mse_loss_backward_sub_6)
        /*0008*/ 	.word	0x0000001c


	//----- nvinfo : EIATTR_MIN_STACK_SIZE
	.align		4
.L_4:
        /*000c*/ 	.byte	0x04, 0x12
        /*000e*/ 	.short	(.L_6 - .L_5)
	.align		4
.L_5:
        /*0010*/ 	.word	index@(triton_poi_fused_add_mse_loss_mse_loss_backward_sub_6)
        /*0014*/ 	.word	0x00000000


	//----- nvinfo : EIATTR_FRAME_SIZE
	.align		4
.L_6:
        /*0018*/ 	.byte	0x04, 0x11
        /*001a*/ 	.short	(.L_8 - .L_7)
	.align		4
.L_7:
        /*001c*/ 	.word	index@(triton_poi_fused_add_mse_loss_mse_loss_backward_sub_6)
        /*0020*/ 	.word	0x00000000


	//----- nvinfo : EIATTR_MIN_STACK_SIZE
	.align		4
.L_8:
        /*0024*/ 	.byte	0x04, 0x12
        /*0026*/ 	.short	(.L_10 - .L_9)
	.align		4
.L_9:
        /*0028*/ 	.word	index@(triton_poi_fused_add_mse_loss_mse_loss_backward_sub_6)
        /*002c*/ 	.word	0x00000000
.L_10:


//--------------------- .nv.info.triton_poi_fused_add_mse_loss_mse_loss_backward_sub_6 --------------------------
	.section	.nv.info.triton_poi_fused_add_mse_loss_mse_loss_backward_sub_6,"",@"SHT_CUDA_INFO"
	.sectionflags	@""
	.align	4


	//----- nvinfo : EIATTR_CUDA_API_VERSION
	.align		4
        /*0000*/ 	.byte	0x04, 0x37
        /*0002*/ 	.short	(.L_12 - .L_11)
.L_11:
        /*0004*/ 	.word	0x0000007c


	//----- nvinfo : EIATTR_KPARAM_INFO
	.align		4
.L_12:
        /*0008*/ 	.byte	0x04, 0x17
        /*000a*/ 	.short	(.L_14 - .L_13)
.L_13:
        /*000c*/ 	.word	0x00000000
        /*0010*/ 	.short	0x0007
        /*0012*/ 	.short	0x0034
        /*0014*/ 	.byte	0x00, 0xf0, 0x11, 0x00


	//----- nvinfo : EIATTR_KPARAM_INFO
	.align		4
.L_14:
        /*0018*/ 	.byte	0x04, 0x17
        /*001a*/ 	.short	(.L_16 - .L_15)
.L_15:
        /*001c*/ 	.word	0x00000000
        /*0020*/ 	.short	0x0006
        /*0022*/ 	.short	0x0030
        /*0024*/ 	.byte	0x00, 0xf0, 0x11, 0x00


	//----- nvinfo : EIATTR_KPARAM_INFO
	.align		4
.L_16:
        /*0028*/ 	.byte	0x04, 0x17
        /*002a*/ 	.short	(.L_18 - .L_17)
.L_17:
        /*002c*/ 	.word	0x00000000
        /*0030*/ 	.short	0x0005
        /*0032*/ 	.short	0x0028
        /*0034*/ 	.byte	0x00, 0xf4, 0x21, 0x00


	//----- nvinfo : EIATTR_KPARAM_INFO
	.align		4
.L_18:
        /*0038*/ 	.byte	0x04, 0x17
        /*003a*/ 	.short	(.L_20 - .L_19)
.L_19:
        /*003c*/ 	.word	0x00000000
        /*0040*/ 	.short	0x0004
        /*0042*/ 	.short	0x0020
        /*0044*/ 	.byte	0x00, 0xf4, 0x21, 0x00


	//----- nvinfo : EIATTR_KPARAM_INFO
	.align		4
.L_20:
        /*0048*/ 	.byte	0x04, 0x17
        /*004a*/ 	.short	(.L_22 - .L_21)
.L_21:
        /*004c*/ 	.word	0x00000000
        /*0050*/ 	.short	0x0003
        /*0052*/ 	.short	0x0018
        /*0054*/ 	.byte	0x00, 0xf4, 0x21, 0x00


	//----- nvinfo : EIATTR_KPARAM_INFO
	.align		4
.L_22:
        /*0058*/ 	.byte	0x04, 0x17
        /*005a*/ 	.short	(.L_24 - .L_23)
.L_23:
        /*005c*/ 	.word	0x00000000
        /*0060*/ 	.short	0x0002
        /*0062*/ 	.short	0x0010
        /*0064*/ 	.byte	0x00, 0xf4, 0x21, 0x00


	//----- nvinfo : EIATTR_KPARAM_INFO
	.align		4
.L_24:
        /*0068*/ 	.byte	0x04, 0x17
        /*006a*/ 	.short	(.L_26 - .L_25)
.L_25:
        /*006c*/ 	.word	0x00000000
        /*0070*/ 	.short	0x0001
        /*0072*/ 	.short	0x0008
        /*0074*/ 	.byte	0x00, 0xf4, 0x21, 0x00


	//----- nvinfo : EIATTR_KPARAM_INFO
	.align		4
.L_26:
        /*0078*/ 	.byte	0x04, 0x17
        /*007a*/ 	.short	(.L_28 - .L_27)
.L_27:
        /*007c*/ 	.word	0x00000000
        /*0080*/ 	.short	0x0000
        /*0082*/ 	.short	0x0000
        /*0084*/ 	.byte	0x00, 0xf4, 0x21, 0x00


	//----- nvinfo : EIATTR_SPARSE_MMA_MASK
	.align		4
.L_28:
        /*0088*/ 	.byte	0x03, 0x50
        /*008a*/ 	.short	0x0000


	//----- nvinfo : EIATTR_MAXREG_COUNT
	.align		4
        /*008c*/ 	.byte	0x03, 0x1b
        /*008e*/ 	.short	0x00ff


	//----- nvinfo : EIATTR_EXTERNS
	.align		4
        /*0090*/ 	.byte	0x04, 0x0f
        /*0092*/ 	.short	(.L_30 - .L_29)


	//   ....[0]....
	.align		4
.L_29:
        /*0094*/ 	.word	index@(__assertfail)


	//----- nvinfo : EIATTR_SYSCALL_OFFSETS
	.align		4
.L_30:
        /*0098*/ 	.byte	0x04, 0x46
        /*009a*/ 	.short	(.L_32 - .L_31)


	//   ....[0]....
.L_31:
        /*009c*/ 	.word	0x000003b0


	//----- nvinfo : EIATTR_EXIT_INSTR_OFFSETS
	.align		4
.L_32:
        /*00a0*/ 	.byte	0x04, 0x1c
        /*00a2*/ 	.short	(.L_34 - .L_33)


	//   ....[0]....
.L_33:
        /*00a4*/ 	.word	0x00000840


	//   ....[1]....
        /*00a8*/ 	.word	0x00000870


	//----- nvinfo : EIATTR_REQNTID
	.align		4
.L_34:
        /*00ac*/ 	.byte	0x04, 0x10
        /*00ae*/ 	.short	(.L_36 - .L_35)
.L_35:
        /*00b0*/ 	.word	0x00000020
        /*00b4*/ 	.word	0x00000001
        /*00b8*/ 	.word	0x00000001


	//----- nvinfo : EIATTR_CRS_STACK_SIZE
	.align		4
.L_36:
        /*00bc*/ 	.byte	0x04, 0x1e
        /*00be*/ 	.short	(.L_38 - .L_37)
.L_37:
        /*00c0*/ 	.word	0x00000000


	//----- nvinfo : EIATTR_CBANK_PARAM_SIZE
	.align		4
.L_38:
        /*00c4*/ 	.byte	0x03, 0x19
        /*00c6*/ 	.short	0x0038


	//----- nvinfo : EIATTR_PARAM_CBANK
	.align		4
        /*00c8*/ 	.byte	0x04, 0x0a
        /*00ca*/ 	.short	(.L_40 - .L_39)
	.align		4
.L_39:
        /*00cc*/ 	.word	index@(.nv.constant0.triton_poi_fused_add_mse_loss_mse_loss_backward_sub_6)
        /*00d0*/ 	.short	0x0210
        /*00d2*/ 	.short	0x0038


	//----- nvinfo : EIATTR_SW_WAR
	.align		4
.L_40:
        /*00d4*/ 	.byte	0x04, 0x36
        /*00d6*/ 	.short	(.L_42 - .L_41)
.L_41:
        /*00d8*/ 	.word	0x00000008
.L_42:


//--------------------- .nv.callgraph             --------------------------
	.section	.nv.callgraph,"",@"SHT_CUDA_CALLGRAPH"
	.align	4
	.sectionentsize	8
	.align		4
        /*0000*/ 	.word	0x00000000
	.align		4
        /*0004*/ 	.word	0xffffffff
	.align		4
        /*0008*/ 	.word	index@(triton_poi_fused_add_mse_loss_mse_loss_backward_sub_6)
	.align		4
        /*000c*/ 	.word	index@(__assertfail)
	.align		4
        /*0010*/ 	.word	0x00000000
	.align		4
        /*0014*/ 	.word	0xfffffffe
	.align		4
        /*0018*/ 	.word	0x00000000
	.align		4
        /*001c*/ 	.word	0xfffffffd
	.align		4
        /*0020*/ 	.word	0x00000000
	.align		4
        /*0024*/ 	.word	0xfffffffc


//--------------------- .nv.constant4             --------------------------
	.section	.nv.constant4,"a",@progbits
	.align	8
	.align		8
.nv.constant4:
        /*0000*/ 	.dword	__assertfail
	.align		8
        /*0008*/ 	.dword	assertFunc_0
	.align		8
        /*0010*/ 	.dword	assertFile_0
	.align		8
        /*0018*/ 	.dword	assertMessage_0


//--------------------- .text.triton_poi_fused_add_mse_loss_mse_loss_backward_sub_6 --------------------------
	.section	.text.triton_poi_fused_add_mse_loss_mse_loss_backward_sub_6,"ax",@progbits
	.sectionflags	@"SHF_BARRIERS=1"
	.align	128
        .global         triton_poi_fused_add_mse_loss_mse_loss_backward_sub_6
        .type           triton_poi_fused_add_mse_loss_mse_loss_backward_sub_6,@function
        .size           triton_poi_fused_add_mse_loss_mse_loss_backward_sub_6,(.L_x_2 - triton_poi_fused_add_mse_loss_mse_loss_backward_sub_6)
        .other          triton_poi_fused_add_mse_loss_mse_loss_backward_sub_6,@"STO_CUDA_ENTRY STV_DEFAULT"
triton_poi_fused_add_mse_loss_mse_loss_backward_sub_6:
.text.triton_poi_fused_add_mse_loss_mse_loss_backward_sub_6:
[----:B------:R-:W0:Y:S02]  /*0000*/  LDC R1, c[0x0][0x28] ;  /* 0x00000a00ff017b82 */ /* 0x000e240000000800 */
[----:B------:R-:W1:Y:S01]  /*0010*/  S2R R9, SR_TID.X ;  /* 0x0000000000097919 */ /* 0x000e620000002100 */
[----:B------:R-:W2:Y:S01]  /*0020*/  LDC.64 R2, c[0x0][0x210] ;  /* 0x00008400ff027b82 */ /* 0x000ea20000000a00 */
[----:B------:R-:W-:Y:S01]  /*0030*/  ULDC.64 UR6, c[0x0][0x208] ;  /* 0x0000820000067ab9 */ /* 0x000fe20000000a00 */
[----:B------:R-:W-:Y:S01]  /*0040*/  IMAD.MOV.U32 R19, RZ, RZ, RZ ;  /* 0x000000ffff137224 */ /* 0x000fe200078e00ff */
[----:B------:R-:W3:Y:S01]  /*0050*/  S2R R16, SR_CTAID.Y ;  /* 0x0000000000107919 */ /* 0x000ee20000002600 */
[----:B------:R-:W4:Y:S04]  /*0060*/  S2R R18, SR_CTAID.X ;  /* 0x0000000000127919 */ /* 0x000f280000002500 */
[----:B------:R-:W5:Y:S01]  /*0070*/  LDC.64 R6, c[0x0][0x220] ;  /* 0x00008800ff067b82 */ /* 0x000f620000000a00 */
[----:B-1----:R-:W-:Y:S01]  /*0080*/  SHF.R.U32.HI R11, RZ, 0x2, R9 ;  /* 0x00000002ff0b7819 */ /* 0x002fe20000011609 */
[----:B---3--:R-:W-:-:S03]  /*0090*/  IMAD.SHL.U32 R16, R16, 0x8, RZ ;  /* 0x0000000810107824 */ /* 0x008fc600078e00ff */
[----:B------:R-:W-:Y:S01]  /*00a0*/  SGXT.U32 R11, R11, 0x3 ;  /* 0x000000030b0b781a */ /* 0x000fe20000000000 */
[----:B----4-:R-:W-:-:S03]  /*00b0*/  IMAD.SHL.U32 R18, R18, 0x4, RZ ;  /* 0x0000000412127824 */ /* 0x010fc600078e00ff */
[----:B------:R-:W-:-:S04]  /*00c0*/  LOP3.LUT R15, R11, R16, RZ, 0xfc, !PT ;  /* 0x000000100b0f7212 */ /* 0x000fc800078efcff */
[----:B------:R-:W-:Y:S02]  /*00d0*/  SHF.R.S32.HI R0, RZ, 0x1f, R15 ;  /* 0x0000001fff007819 */ /* 0x000fe4000001140f */
[----:B------:R-:W-:Y:S02]  /*00e0*/  LOP3.LUT R14, R18, 0x3, R9, 0xf8, !PT ;  /* 0x00000003120e7812 */ /* 0x000fe400078ef809 */
[----:B------:R-:W-:Y:S02]  /*00f0*/  LEA.HI R17, R0, R15, RZ, 0x2 ;  /* 0x0000000f00117211 */ /* 0x000fe400078f10ff */
[----:B------:R-:W-:Y:S02]  /*0100*/  ISETP.GE.AND P0, PT, R14, 0x4, PT ;  /* 0x000000040e00780c */ /* 0x000fe40003f06270 */
[----:B------:R-:W-:Y:S02]  /*0110*/  LOP3.LUT R5, R17, 0xfffffffc, RZ, 0xc0, !PT ;  /* 0xfffffffc11057812 */ /* 0x000fe400078ec0ff */
[----:B------:R-:W-:-:S03]  /*0120*/  ISETP.LT.AND P0, PT, R15, 0x10, !P0 ;  /* 0x000000100f00780c */ /* 0x000fc60004701270 */
[----:B------:R-:W-:Y:S02]  /*0130*/  IMAD.IADD R5, R14, 0x1, R5 ;  /* 0x000000010e057824 */ /* 0x000fe400078e0205 */
[----:B------:R-:W-:Y:S02]  /*0140*/  IMAD R14, R15, 0x4, R14 ;  /* 0x000000040f0e7824 */ /* 0x000fe400078e020e */
[----:B--2---:R-:W-:Y:S01]  /*0150*/  IMAD.WIDE R2, R5, 0x8, R2 ;  /* 0x0000000805027825 */ /* 0x004fe200078e0202 */
[----:B------:R-:W-:-:S03]  /*0160*/  CS2R R4, SRZ ;  /* 0x0000000000047805 */ /* 0x000fc6000001ff00 */
[----:B-----5:R-:W-:-:S03]  /*0170*/  IMAD.WIDE R6, R14, 0x4, R6 ;  /* 0x000000040e067825 */ /* 0x020fc600078e0206 */
[----:B------:R-:W2:Y:S04]  /*0180*/  @P0 LDG.E.EL.64 R4, desc[UR6][R2.64] ;  /* 0x0000000602040981 */ /* 0x000ea8000c2e1b00 */
[----:B------:R-:W3:Y:S01]  /*0190*/  @P0 LDG.E.EL R19, desc[UR6][R6.64] ;  /* 0x0000000606130981 */ /* 0x000ee2000c2e1900 */
[----:B------:R-:W1:Y:S01]  /*01a0*/  S2UR UR5, SR_CgaCtaId ;  /* 0x00000000000579c3 */ /* 0x000e620000008800 */
[----:B------:R-:W-:Y:S01]  /*01b0*/  IMAD.SHL.U32 R0, R9, 0x8, RZ ;  /* 0x0000000809007824 */ /* 0x000fe200078e00ff */
[----:B------:R-:W-:-:S04]  /*01c0*/  UMOV UR4, 0x400 ;  /* 0x0000040000047882 */ /* 0x000fc80000000000 */
[----:B------:R-:W-:Y:S02]  /*01d0*/  SHF.R.U32.HI R8, RZ, 0x3, R0 ;  /* 0x00000003ff087819 */ /* 0x000fe40000011600 */
[----:B------:R-:W-:Y:S02]  /*01e0*/  LOP3.LUT R0, R11, 0x18, R0, 0xf8, !PT ;  /* 0x000000180b007812 */ /* 0x000fe400078ef800 */
[----:B------:R-:W-:-:S05]  /*01f0*/  SGXT.U32 R11, R8, 0x2 ;  /* 0x00000002080b781a */ /* 0x000fca0000000000 */
[----:B------:R-:W-:Y:S01]  /*0200*/  IMAD.IADD R22, R0, 0x1, R11 ;  /* 0x0000000100167824 */ /* 0x000fe200078e020b */
[----:B-1----:R-:W-:-:S06]  /*0210*/  UPRMT UR4, UR5, 0x654, UR4 ;  /* 0x0000065405047896 */ /* 0x002fcc0008000004 */
[----:B------:R-:W-:Y:S02]  /*0220*/  LEA R23, R22, UR4, 0x2 ;  /* 0x0000000416177c11 */ /* 0x000fe4000f8e10ff */
[----:B--2---:R-:W-:-:S04]  /*0230*/  SHF.R.U32.HI R3, RZ, 0x1d, R5 ;  /* 0x0000001dff037819 */ /* 0x004fc80000011605 */
[----:B------:R-:W-:Y:S01]  /*0240*/  LOP3.LUT R3, R3, 0x4, RZ, 0xc0, !PT ;  /* 0x0000000403037812 */ /* 0x000fe200078ec0ff */
[----:B---3--:R1:W-:Y:S01]  /*0250*/  STS [R23], R19 ;  /* 0x0000001317007388 */ /* 0x0083e20000000800 */
[----:B------:R-:W-:Y:S02]  /*0260*/  BAR.SYNC.DEFER_BLOCKING 0x0 ;  /* 0x0000000000007b1d */ /* 0x000fe40000010000 */
[----:B------:R-:W-:-:S05]  /*0270*/  IADD3 R24, P1, R4, R3, RZ ;  /* 0x0000000304187210 */ /* 0x000fca0007f3e0ff */
[----:B------:R-:W-:Y:S01]  /*0280*/  IMAD.X R25, RZ, RZ, R5, P1 ;  /* 0x000000ffff197224 */ /* 0x000fe200008e0605 */
[----:B------:R-:W-:-:S04]  /*0290*/  ISETP.LT.U32.AND P1, PT, R24, 0x4, PT ;  /* 0x000000041800780c */ /* 0x000fc80003f21070 */
[----:B------:R-:W-:-:S13]  /*02a0*/  ISETP.LT.U32.OR.EX P1, PT, R25, RZ, !P0, P1 ;  /* 0x000000ff1900720c */ /* 0x000fda0004721510 */
[----:B-1----:R-:W-:Y:S05]  /*02b0*/  @P1 BRA `(.L_x_0) ;  /* 0x0000000000401947 */ /* 0x002fea0003800000 */
[----:B------:R-:W-:Y:S01]  /*02c0*/  MOV R0, 0x0 ;  /* 0x0000000000007802 */ /* 0x000fe20000000f00 */
[----:B------:R-:W-:Y:S01]  /*02d0*/  ULDC.64 UR8, c[0x4][0x18] ;  /* 0x0100060000087ab9 */ /* 0x000fe20000000a00 */
[----:B------:R-:W-:Y:S01]  /*02e0*/  ULDC.64 UR10, c[0x4][0x8] ;  /* 0x01000200000a7ab9 */ /* 0x000fe20000000a00 */
[----:B------:R-:W-:Y:S01]  /*02f0*/  IMAD.U32 R4, RZ, RZ, UR8 ;  /* 0x00000008ff047e24 */ /* 0x000fe2000f8e00ff */
[----:B------:R1:W2:Y:S01]  /*0300*/  LDC.64 R2, c[0x4][R0] ;  /* 0x0100000000027b82 */ /* 0x0002a20000000a00 */
[----:B------:R-:W-:Y:S01]  /*0310*/  IMAD.U32 R5, RZ, RZ, UR9 ;  /* 0x00000009ff057e24 */ /* 0x000fe2000f8e00ff */
[----:B------:R-:W-:Y:S01]  /*0320*/  ULDC.64 UR8, c[0x4][0x10] ;  /* 0x0100040000087ab9 */ /* 0x000fe20000000a00 */
[----:B------:R-:W-:Y:S02]  /*0330*/  IMAD.U32 R10, RZ, RZ, UR10 ;  /* 0x0000000aff0a7e24 */ /* 0x000fe4000f8e00ff */
[----:B------:R-:W-:Y:S02]  /*0340*/  IMAD.U32 R6, RZ, RZ, UR8 ;  /* 0x00000008ff067e24 */ /* 0x000fe4000f8e00ff */
[----:B------:R-:W-:-:S02]  /*0350*/  IMAD.U32 R7, RZ, RZ, UR9 ;  /* 0x00000009ff077e24 */ /* 0x000fc4000f8e00ff */
[----:B------:R-:W-:Y:S02]  /*0360*/  IMAD.U32 R11, RZ, RZ, UR11 ;  /* 0x0000000bff0b7e24 */ /* 0x000fe4000f8e00ff */
[----:B------:R-:W-:Y:S02]  /*0370*/  IMAD.MOV.U32 R8, RZ, RZ, 0x26 ;  /* 0x00000026ff087424 */ /* 0x000fe400078e00ff */
[----:B------:R-:W-:Y:S02]  /*0380*/  IMAD.MOV.U32 R12, RZ, RZ, 0x1 ;  /* 0x00000001ff0c7424 */ /* 0x000fe400078e00ff */
[----:B-1----:R-:W-:-:S07]  /*0390*/  IMAD.MOV.U32 R13, RZ, RZ, RZ ;  /* 0x000000ffff0d7224 */ /* 0x002fce00078e00ff */
[----:B------:R-:W-:-:S07]  /*03a0*/  LEPC R20, `(.L_x_0) ;  /* 0x000000001014794e */ /* 0x000fce0000000000 */
[----:B0-2---:R-:W-:Y:S05]  /*03b0*/  CALL.ABS.NOINC R2 ;  /* 0x0000000002007343 */ /* 0x005fea0003c00000 */
.L_x_0:
[----:B------:R-:W-:Y:S01]  /*03c0*/  SHF.R.U32.HI R7, RZ, 0x3, R9 ;  /* 0x00000003ff077819 */ /* 0x000fe20000011609 */
[----:B------:R-:W-:Y:S01]  /*03d0*/  IMAD R11, R22, 0x4, R23 ;  /* 0x00000004160b7824 */ /* 0x000fe200078e0217 */
[----:B------:R-:W-:Y:S01]  /*03e0*/  LOP3.LUT R6, R9, 0x1f, RZ, 0xc0, !PT ;  /* 0x0000001f09067812 */ /* 0x000fe200078ec0ff */
[----:B------:R-:W-:Y:S01]  /*03f0*/  IMAD.MOV.U32 R13, RZ, RZ, RZ ;  /* 0x000000ffff0d7224 */ /* 0x000fe200078e00ff */
[----:B------:R-:W-:Y:S02]  /*0400*/  SGXT.U32 R7, R7, 0x2 ;  /* 0x000000020707781a */ /* 0x000fe40000000000 */
[----:B------:R-:W-:Y:S02]  /*0410*/  SHF.R.S32.HI R4, RZ, 0x2, R17 ;  /* 0x00000002ff047819 */ /* 0x000fe40000011411 */
[----:B------:R-:W-:Y:S01]  /*0420*/  LOP3.LUT R18, R7, R18, RZ, 0xfc, !PT ;  /* 0x0000001207127212 */ /* 0x000fe200078efcff */
[----:B------:R-:W-:Y:S01]  /*0430*/  IMAD.IADD R5, R6, 0x1, R7 ;  /* 0x0000000106057824 */ /* 0x000fe200078e0207 */
[----:B------:R-:W-:Y:S01]  /*0440*/  LOP3.LUT R16, R16, 0x7, R9, 0xf8, !PT ;  /* 0x0000000710107812 */ /* 0x000fe200078ef809 */
[----:B------:R-:W-:-:S03]  /*0450*/  IMAD R15, R4, -0x4, R15 ;  /* 0xfffffffc040f7824 */ /* 0x000fc600078e020f */
[----:B------:R-:W-:-:S05]  /*0460*/  LEA R8, R5, UR4, 0x2 ;  /* 0x0000000405087c11 */ /* 0x000fca000f8e10ff */
[----:B------:R-:W-:Y:S01]  /*0470*/  LDS R0, [R8] ;  /* 0x0000000008007984 */ /* 0x000fe20000000800 */
[----:B------:R-:W-:Y:S01]  /*0480*/  IMAD R5, R5, 0x4, R8 ;  /* 0x0000000405057824 */ /* 0x000fe200078e0208 */
[----:B------:R-:W-:Y:S05]  /*0490*/  WARPSYNC.ALL ;  /* 0x0000000000007948 */ /* 0x000fea0003800000 */
[----:B------:R-:W-:Y:S06]  /*04a0*/  BAR.SYNC.DEFER_BLOCKING 0x0 ;  /* 0x0000000000007b1d */ /* 0x000fec0000010000 */
[----:B------:R-:W-:-:S02]  /*04b0*/  ULDC.64 UR8, c[0x0][0x218] ;  /* 0x0000860000087ab9 */ /* 0x000fc40000000a00 */
[----:B------:R-:W-:-:S04]  /*04c0*/  LEA R2, P1, R24, UR8, 0x4 ;  /* 0x0000000818027c11 */ /* 0x000fc8000f8220ff */
[----:B------:R-:W-:Y:S01]  /*04d0*/  LEA.HI.X R3, R24, UR9, R25, 0x4, P1 ;  /* 0x0000000918037c11 */ /* 0x000fe200088f2419 */
[----:B------:R-:W-:Y:S02]  /*04e0*/  BAR.SYNC.DEFER_BLOCKING 0x0 ;  /* 0x0000000000007b1d */ /* 0x000fe40000010000 */
[----:B------:R-:W-:Y:S01]  /*04f0*/  IMAD.WIDE R2, R15, 0x4, R2 ;  /* 0x000000040f027825 */ /* 0x000fe200078e0202 */
[----:B------:R-:W-:-:S04]  /*0500*/  ISETP.GE.AND P1, PT, R18, 0x4, PT ;  /* 0x000000041200780c */ /* 0x000fc80003f26270 */
[----:B------:R-:W-:Y:S01]  /*0510*/  ISETP.LT.AND P1, PT, R16, 0x10, !P1 ;  /* 0x000000101000780c */ /* 0x000fe20004f21270 */
[----:B------:R-:W-:Y:S01]  /*0520*/  STS.64 [R11], R2 ;  /* 0x000000020b007388 */ /* 0x000fe20000000a00 */
[----:B------:R-:W-:Y:S06]  /*0530*/  BAR.SYNC.DEFER_BLOCKING 0x0 ;  /* 0x0000000000007b1d */ /* 0x000fec0000010000 */
[----:B------:R-:W1:Y:S05]  /*0540*/  LDS.64 R4, [R5] ;  /* 0x0000000005047984 */ /* 0x000e6a0000000a00 */
[----:B-1----:R1:W2:Y:S01]  /*0550*/  @P1 LDG.E R13, desc[UR6][R4.64] ;  /* 0x00000006040d1981 */ /* 0x0022a2000c1e1900 */
[----:B------:R-:W-:Y:S01]  /*0560*/  FADD R10, R19, -R19 ;  /* 0x80000013130a7221 */ /* 0x000fe20000000000 */
[C---:B------:R-:W-:Y:S01]  /*0570*/  IMAD.SHL.U32 R2, R9.reuse, 0x4, RZ ;  /* 0x0000000409027824 */ /* 0x040fe200078e00ff */
[----:B------:R-:W-:Y:S01]  /*0580*/  SHF.R.S32.HI R3, RZ, 0x1f, R14 ;  /* 0x0000001fff037819 */ /* 0x000fe2000001140e */
[----:B------:R-:W-:Y:S01]  /*0590*/  BAR.SYNC.DEFER_BLOCKING 0x0 ;  /* 0x0000000000007b1d */ /* 0x000fe20000010000 */
[----:B------:R-:W-:-:S02]  /*05a0*/  LOP3.LUT R9, R9, 0x1c, RZ, 0xc0, !PT ;  /* 0x0000001c09097812 */ /* 0x000fc400078ec0ff */
[----:B------:R-:W-:Y:S02]  /*05b0*/  LOP3.LUT R2, R2, 0x1c, RZ, 0xc0, !PT ;  /* 0x0000001c02027812 */ /* 0x000fe400078ec0ff */
[C---:B------:R-:W-:Y:S01]  /*05c0*/  SHF.L.U64.HI R11, R14.reuse, 0x2, R3 ;  /* 0x000000020e0b7819 */ /* 0x040fe20000010203 */
[----:B-1----:R-:W-:Y:S01]  /*05d0*/  IMAD.SHL.U32 R4, R14, 0x4, RZ ;  /* 0x000000040e047824 */ /* 0x002fe200078e00ff */
[----:B------:R-:W-:Y:S01]  /*05e0*/  LOP3.LUT R7, R7, R2, RZ, 0xfc, !PT ;  /* 0x0000000207077212 */ /* 0x000fe200078efcff */
[----:B------:R-:W-:Y:S02]  /*05f0*/  VIADD R2, R2, UR4 ;  /* 0x0000000402027c36 */ /* 0x000fe40008000000 */
[----:B------:R-:W-:Y:S02]  /*0600*/  VIADD R9, R9, UR4 ;  /* 0x0000000409097c36 */ /* 0x000fe40008000000 */
[----:B------:R-:W-:Y:S01]  /*0610*/  IMAD R15, R7, 0x4, R2 ;  /* 0x00000004070f7824 */ /* 0x000fe200078e0202 */
[----:B------:R1:W-:Y:S01]  /*0620*/  STS [R23], R10 ;  /* 0x0000000a17007388 */ /* 0x0003e20000000800 */
[----:B------:R-:W-:Y:S06]  /*0630*/  BAR.SYNC.DEFER_BLOCKING 0x0 ;  /* 0x0000000000007b1d */ /* 0x000fec0000010000 */
[----:B------:R-:W-:Y:S01]  /*0640*/  ULDC.64 UR8, c[0x0][0x228] ;  /* 0x00008a0000087ab9 */ /* 0x000fe20000000a00 */
[----:B-1----:R-:W-:Y:S01]  /*0650*/  IMAD R10, R6, 0x4, R9 ;  /* 0x00000004060a7824 */ /* 0x002fe200078e0209 */
[----:B------:R-:W-:Y:S01]  /*0660*/  IADD3 R2, P2, R4, UR8, RZ ;  /* 0x0000000804027c10 */ /* 0x000fe2000ff5e0ff */
[----:B------:R-:W1:Y:S01]  /*0670*/  LDC.64 R6, c[0x0][0x238] ;  /* 0x00008e00ff067b82 */ /* 0x000e620000000a00 */
[----:B------:R-:W-:-:S02]  /*0680*/  SHF.R.S32.HI R9, RZ, 0x1f, R16 ;  /* 0x0000001fff097819 */ /* 0x000fc40000011410 */
[----:B------:R-:W-:Y:S02]  /*0690*/  IADD3.X R3, R11, UR9, RZ, P2, !PT ;  /* 0x000000090b037c10 */ /* 0x000fe400097fe4ff */
[----:B------:R-:W-:Y:S01]  /*06a0*/  LEA.HI R9, R9, R16, RZ, 0x2 ;  /* 0x0000001009097211 */ /* 0x000fe200078f10ff */
[----:B------:R-:W2:Y:S02]  /*06b0*/  LDS R8, [R8] ;  /* 0x0000000008087984 */ /* 0x000ea40000000800 */
[----:B------:R-:W-:Y:S01]  /*06c0*/  BAR.SYNC.DEFER_BLOCKING 0x0 ;  /* 0x0000000000007b1d */ /* 0x000fe20000010000 */
[--C-:B--2---:R-:W-:Y:S01]  /*06d0*/  FADD R8, R8, R13.reuse ;  /* 0x0000000d08087221 */ /* 0x104fe20000000000 */
[C-C-:B------:R-:W-:Y:S01]  /*06e0*/  FADD R5, R0.reuse, -R13.reuse ;  /* 0x8000000d00057221 */ /* 0x140fe20000000000 */
[----:B------:R-:W-:-:S03]  /*06f0*/  FADD R0, -R0, R13 ;  /* 0x0000000d00007221 */ /* 0x000fc60000000100 */
[----:B------:R-:W-:Y:S01]  /*0700*/  STS [R15], R8 ;  /* 0x000000080f007388 */ /* 0x000fe20000000800 */
[----:B------:R-:W-:Y:S01]  /*0710*/  FMUL R12, R5, 0.03125 ;  /* 0x3d000000050c7820 */ /* 0x000fe20000400000 */
[----:B------:R-:W-:Y:S06]  /*0720*/  BAR.SYNC.DEFER_BLOCKING 0x0 ;  /* 0x0000000000007b1d */ /* 0x000fec0000010000 */
[----:B------:R-:W-:Y:S02]  /*0730*/  ULDC.64 UR8, c[0x0][0x230] ;  /* 0x00008c0000087ab9 */ /* 0x000fe40000000a00 */
[----:B------:R-:W-:-:S04]  /*0740*/  IADD3 R4, P2, R4, UR8, RZ ;  /* 0x0000000804047c10 */ /* 0x000fc8000ff5e0ff */
[----:B------:R-:W-:Y:S02]  /*0750*/  IADD3.X R5, R11, UR9, RZ, P2, !PT ;  /* 0x000000090b057c10 */ /* 0x000fe400097fe4ff */
[C---:B------:R-:W-:Y:S01]  /*0760*/  LOP3.LUT R11, R9.reuse, 0xfffffffc, RZ, 0xc0, !PT ;  /* 0xfffffffc090b7812 */ /* 0x040fe200078ec0ff */
[----:B------:R-:W-:-:S04]  /*0770*/  IMAD.SHL.U32 R9, R9, 0x4, RZ ;  /* 0x0000000409097824 */ /* 0x000fc800078e00ff */
[----:B------:R-:W-:-:S04]  /*0780*/  IMAD.IADD R11, R16, 0x1, -R11 ;  /* 0x00000001100b7824 */ /* 0x000fc800078e0a0b */
[----:B------:R-:W-:Y:S01]  /*0790*/  IMAD R11, R18, 0x4, R11 ;  /* 0x00000004120b7824 */ /* 0x000fe200078e020b */
[----:B------:R-:W2:Y:S04]  /*07a0*/  LDS R17, [R10] ;  /* 0x000000000a117984 */ /* 0x000ea80000000800 */
[----:B--2---:R2:W-:Y:S01]  /*07b0*/  @P0 STG.E desc[UR6][R2.64], R17 ;  /* 0x0000001102000986 */ /* 0x0045e2000c101906 */
[----:B------:R-:W-:Y:S01]  /*07c0*/  BAR.SYNC.DEFER_BLOCKING 0x0 ;  /* 0x0000000000007b1d */ /* 0x000fe20000010000 */
[----:B--2---:R-:W-:-:S05]  /*07d0*/  LOP3.LUT R2, R9, 0xfffffff0, RZ, 0xc0, !PT ;  /* 0xfffffff009027812 */ /* 0x004fca00078ec0ff */
[----:B------:R-:W-:-:S04]  /*07e0*/  IMAD.IADD R3, R11, 0x1, R2 ;  /* 0x000000010b037824 */ /* 0x000fc800078e0202 */
[----:B-1----:R-:W-:Y:S01]  /*07f0*/  IMAD.WIDE R2, R3, 0x4, R6 ;  /* 0x0000000403027825 */ /* 0x002fe200078e0206 */
[----:B------:R-:W-:Y:S01]  /*0800*/  STS [R15], R12 ;  /* 0x0000000c0f007388 */ /* 0x000fe20000000800 */
[----:B------:R-:W-:Y:S06]  /*0810*/  BAR.SYNC.DEFER_BLOCKING 0x0 ;  /* 0x0000000000007b1d */ /* 0x000fec0000010000 */
[----:B------:R-:W1:Y:S04]  /*0820*/  LDS R19, [R10] ;  /* 0x000000000a137984 */ /* 0x000e680000000800 */
[----:B-1----:R1:W-:Y:S01]  /*0830*/  @P0 STG.E desc[UR6][R4.64], R19 ;  /* 0x0000001304000986 */ /* 0x0023e2000c101906 */
[----:B------:R-:W-:Y:S05]  /*0840*/  @!P1 EXIT ;  /* 0x000000000000994d */ /* 0x000fea0003800000 */
[----:B-1----:R-:W-:-:S05]  /*0850*/  FMUL R5, R0, 0.03125 ;  /* 0x3d00000000057820 */ /* 0x002fca0000400000 */
[----:B------:R-:W-:Y:S01]  /*0860*/  STG.E desc[UR6][R2.64], R5 ;  /* 0x0000000502007986 */ /* 0x000fe2000c101906 */
[----:B------:R-:W-:Y:S05]  /*0870*/  EXIT ;  /* 0x000000000000794d */ /* 0x000fea0003800000 */
.L_x_1:
[----:B------:R-:W-:-:S00]  /*0880*/  BRA `(.L_x_1) ;  /* 0xfffffffc00fc7947 */ /* 0x000fc0000383ffff */
[----:B------:R-:W-:-:S00]  /*0890*/  NOP ;  /* 0x0000000000007918 */ /* 0x000fc00000000000 */
        /* <DEDUP_REMOVED lines=14> */
.L_x_2:


//--------------------- .nv.global.init           --------------------------
	.section	.nv.global.init,"aw",@progbits
.nv.global.init:
	.type		assertFunc_0,@object
	.size		assertFunc_0,(assertMessage_0 - assertFunc_0)
assertFunc_0:
        /*0000*/ 	.byte	0x75, 0x6e, 0x6b, 0x6e, 0x6f, 0x77, 0x6e, 0x00
	.type		assertMessage_0,@object
	.size		assertMessage_0,(assertFile_0 - assertMessage_0)
assertMessage_0:
        /*0008*/ 	.byte	0x69, 0x6e, 0x64, 0x65, 0x78, 0x20, 0x6f, 0x75, 0x74, 0x20, 0x6f, 0x66, 0x20, 0x62, 0x6f, 0x75
        /*0018*/ 	.byte	0x6e, 0x64, 0x73, 0x3a, 0x20, 0x30, 0x20, 0x3c, 0x3d, 0x20, 0x74, 0x6d, 0x70, 0x34, 0x20, 0x3c
        /*0028*/ 	.byte	0x20, 0x34, 0x00
	.type		assertFile_0,@object
	.size		assertFile_0,(.L_1 - assertFile_0)
assertFile_0:
        /*002b*/ 	.byte	0x69, 0x6e, 0x64, 0x75, 0x63, 0x74, 0x6f, 0x72, 0x5f, 0x63, 0x61, 0x63, 0x68, 0x65, 0x2f, 0x65
        /*003b*/ 	.byte	0x69, 0x2f, 0x63, 0x65, 0x69, 0x76, 0x79, 0x6b, 0x71, 0x68, 0x70, 0x32, 0x36, 0x76, 0x37, 0x36
        /*004b*/ 	.byte	0x36, 0x62, 0x64, 0x71, 0x65, 0x79, 0x64, 0x71, 0x70, 0x61, 0x73, 0x65, 0x35, 0x6c, 0x76, 0x78
        /*005b*/ 	.byte	0x68, 0x6a, 0x72, 0x75, 0x6c, 0x73, 0x77, 0x66, 0x76, 0x37, 0x66, 0x6d, 0x6d, 0x73, 0x64, 0x71
        /*006b*/ 	.byte	0x34, 0x79, 0x36, 0x73, 0x65, 0x78, 0x2e, 0x70, 0x79, 0x00
.L_1:


//--------------------- .nv.shared.triton_poi_fused_add_mse_loss_mse_loss_backward_sub_6 --------------------------
	.section	.nv.shared.triton_poi_fused_add_mse_loss_mse_loss_backward_sub_6,"aw",@nobits
	.sectionflags	@""
	.align	16
	.zero		1024


//--------------------- .nv.constant0.triton_poi_fused_add_mse_loss_mse_loss_backward_sub_6 --------------------------
	.section	.nv.constant0.triton_poi_fused_add_mse_loss_mse_loss_backward_sub_6,"a",@progbits
	.sectionflags	@""
	.align	4
.nv.constant0.triton_poi_fused_add_mse_loss_mse_loss_backward_sub_6:
	.zero		584


//--------------------- SYMBOLS --------------------------

	.type		__assertfail,@function
